//
// Generated by NVIDIA NVVM Compiler
//
// Compiler Build ID: CL-36424714
// Cuda compilation tools, release 13.0, V13.0.88
// Based on NVVM 20.0.0
//

.version 9.0
.target sm_100
.address_size 64

	// .globl	_Z3fftPfS_
// _ZZ3fftPfS_E2SA has been demoted
// _ZZ3fftPfS_E2SB has been demoted
// _ZZ3fftPfS_E2SC has been demoted
// _ZZ3fftPfS_E4SROT has been demoted

.visible .entry _Z3fftPfS_(
	.param .u64 .ptr .align 1 _Z3fftPfS__param_0,
	.param .u64 .ptr .align 1 _Z3fftPfS__param_1
)
{
	.reg .pred 	%p<2>;
	.reg .b16 	%rs<16>;
	.reg .b32 	%r<244>;
	.reg .b32 	%f<111>;
	.reg .b64 	%rd<9>;
	// demoted variable
	.shared .align 4 .b8 _ZZ3fftPfS_E2SA[2048];
	// demoted variable
	.shared .align 4 .b8 _ZZ3fftPfS_E2SB[2048];
	// demoted variable
	.shared .align 4 .b8 _ZZ3fftPfS_E2SC[2048];
	// demoted variable
	.shared .align 4 .b8 _ZZ3fftPfS_E4SROT[1024];
	ld.param.u64 	%rd1, [_Z3fftPfS__param_0];
	ld.param.u64 	%rd2, [_Z3fftPfS__param_1];
	cvta.to.global.u64 	%rd3, %rd1;
	cvta.to.global.u64 	%rd4, %rd2;
	mov.u32 	%r1, %tid.x;
	shr.u32 	%r2, %r1, 1;
	mul.wide.u32 	%rd5, %r2, 4;
	add.s64 	%rd6, %rd4, %rd5;
	ld.global.f32 	%f1, [%rd6];
	shl.b32 	%r3, %r2, 2;
	mov.u32 	%r4, _ZZ3fftPfS_E4SROT;
	add.s32 	%r5, %r4, %r3;
	st.shared.f32 	[%r5], %f1;
	mul.wide.u32 	%rd7, %r1, 4;
	add.s64 	%rd8, %rd3, %rd7;
	ld.global.f32 	%f2, [%rd8];
	shl.b32 	%r6, %r1, 2;
	mov.u32 	%r7, _ZZ3fftPfS_E2SA;
	add.s32 	%r8, %r7, %r6;
	st.shared.f32 	[%r8], %f2;
	bar.sync 	0;
	and.b32  	%r9, %r1, 1;
	xor.b32  	%r10, %r9, 1;
	cvt.u16.u32 	%rs1, %r1;
	shr.u16 	%rs2, %rs1, 1;
	and.b16  	%rs3, %rs2, 1;
	cvt.rn.f32.u16 	%f3, %rs3;
	xor.b16  	%rs4, %rs3, 1;
	cvt.rn.f32.u16 	%f4, %rs4;
	and.b16  	%rs5, %rs1, 2;
	sub.s16 	%rs6, 1, %rs5;
	cvt.rn.f32.s16 	%f5, %rs6;
	cvt.u32.u16 	%r11, %rs4;
	cvt.u32.u16 	%r12, %rs6;
	cvt.u32.u16 	%r13, %rs3;
	shr.u32 	%r14, %r1, 2;
	shl.b32 	%r15, %r14, 1;
	setp.eq.b32 	%p1, %r9, 1;
	and.b32  	%r16, %r2, 256;
	shl.b16 	%rs7, %rs1, 7;
	cvt.u32.u16 	%r17, %rs7;
	and.b32  	%r18, %r17, 256;
	add.s32 	%r19, %r18, %r15;
	add.s32 	%r20, %r19, %r16;
	shl.b32 	%r21, %r12, 24;
	shl.b32 	%r22, %r20, 16;
	add.s32 	%r23, %r21, %r22;
	shr.s32 	%r24, %r23, 16;
	or.b32  	%r25, %r24, %r9;
	shl.b32 	%r26, %r25, 2;
	add.s32 	%r27, %r7, %r26;
	ld.shared.f32 	%f6, [%r27];
	or.b32  	%r28, %r20, %r9;
	shl.b32 	%r29, %r28, 2;
	add.s32 	%r30, %r7, %r29;
	ld.shared.f32 	%f7, [%r30];
	fma.rn.f32 	%f8, %f7, %f5, %f6;
	mov.u32 	%r31, _ZZ3fftPfS_E2SB;
	add.s32 	%r32, %r31, %r29;
	st.shared.f32 	[%r32], %f8;
	xor.b32  	%r33, %r18, 256;
	shl.b16 	%rs8, %rs1, 9;
	cvt.u32.u16 	%r34, %rs8;
	not.b32 	%r35, %r34;
	and.b32  	%r36, %r35, 1024;
	add.s32 	%r37, %r32, %r36;
	ld.shared.f32 	%f9, [%r37];
	and.b32  	%r38, %r15, 254;
	or.b32  	%r39, %r38, %r13;
	shl.b32 	%r40, %r39, 2;
	add.s32 	%r41, %r4, %r40;
	ld.shared.f32 	%f10, [%r41];
	mul.f32 	%f11, %f9, %f10;
	mov.u32 	%r42, _ZZ3fftPfS_E2SC;
	add.s32 	%r43, %r42, %r29;
	st.shared.f32 	[%r43], %f11;
	add.s32 	%r44, %r42, %r26;
	ld.shared.f32 	%f12, [%r44];
	or.b32  	%r45, %r20, %r10;
	shl.b32 	%r46, %r45, 2;
	add.s32 	%r47, %r42, %r46;
	ld.shared.f32 	%f13, [%r47];
	neg.f32 	%f14, %f13;
	selp.f32 	%f15, %f14, %f13, %p1;
	add.f32 	%f16, %f12, %f15;
	mul.f32 	%f17, %f16, %f3;
	fma.rn.f32 	%f18, %f8, %f4, %f17;
	st.shared.f32 	[%r30], %f18;
	and.b32  	%r48, %r2, 384;
	shl.b16 	%rs9, %rs1, 6;
	cvt.u32.u16 	%r49, %rs9;
	and.b32  	%r50, %r49, 128;
	sub.s32 	%r51, %r19, %r50;
	add.s32 	%r52, %r51, %r48;
	and.b32  	%r53, %r1, 252;
	shl.b32 	%r54, %r12, 23;
	shl.b32 	%r55, %r52, 16;
	add.s32 	%r56, %r54, %r55;
	shr.s32 	%r57, %r56, 16;
	add.s32 	%r58, %r57, %r9;
	shl.b32 	%r59, %r58, 2;
	add.s32 	%r60, %r7, %r59;
	ld.shared.f32 	%f19, [%r60];
	or.b32  	%r61, %r52, %r9;
	shl.b32 	%r62, %r61, 2;
	add.s32 	%r63, %r7, %r62;
	ld.shared.f32 	%f20, [%r63];
	fma.rn.f32 	%f21, %f20, %f5, %f19;
	add.s32 	%r64, %r31, %r62;
	st.shared.f32 	[%r64], %f21;
	xor.b32  	%r65, %r50, 128;
	shl.b16 	%rs10, %rs1, 8;
	cvt.u32.u16 	%r66, %rs10;
	not.b32 	%r67, %r66;
	and.b32  	%r68, %r67, 512;
	add.s32 	%r69, %r64, %r68;
	ld.shared.f32 	%f22, [%r69];
	or.b32  	%r70, %r53, %r13;
	shl.b32 	%r71, %r70, 2;
	add.s32 	%r72, %r4, %r71;
	ld.shared.f32 	%f23, [%r72];
	mul.f32 	%f24, %f22, %f23;
	add.s32 	%r73, %r42, %r62;
	st.shared.f32 	[%r73], %f24;
	add.s32 	%r74, %r42, %r59;
	ld.shared.f32 	%f25, [%r74];
	or.b32  	%r75, %r52, %r10;
	shl.b32 	%r76, %r75, 2;
	add.s32 	%r77, %r42, %r76;
	ld.shared.f32 	%f26, [%r77];
	neg.f32 	%f27, %f26;
	selp.f32 	%f28, %f27, %f26, %p1;
	add.f32 	%f29, %f25, %f28;
	mul.f32 	%f30, %f29, %f3;
	fma.rn.f32 	%f31, %f21, %f4, %f30;
	st.shared.f32 	[%r63], %f31;
	and.b32  	%r78, %r2, 448;
	shl.b16 	%rs11, %rs1, 5;
	cvt.u32.u16 	%r79, %rs11;
	and.b32  	%r80, %r79, 64;
	sub.s32 	%r81, %r51, %r80;
	add.s32 	%r82, %r81, %r78;
	shl.b32 	%r83, %r12, 22;
	shl.b32 	%r84, %r82, 16;
	add.s32 	%r85, %r83, %r84;
	shr.s32 	%r86, %r85, 16;
	add.s32 	%r87, %r86, %r9;
	shl.b32 	%r88, %r87, 2;
	add.s32 	%r89, %r7, %r88;
	ld.shared.f32 	%f32, [%r89];
	or.b32  	%r90, %r82, %r9;
	shl.b32 	%r91, %r90, 2;
	add.s32 	%r92, %r7, %r91;
	ld.shared.f32 	%f33, [%r92];
	fma.rn.f32 	%f34, %f33, %f5, %f32;
	add.s32 	%r93, %r31, %r91;
	st.shared.f32 	[%r93], %f34;
	xor.b32  	%r94, %r80, 64;
	add.s32 	%r95, %r93, %r33;
	ld.shared.f32 	%f35, [%r95];
	shl.b32 	%r96, %r1, 1;
	and.b32  	%r97, %r96, 248;
	or.b32  	%r98, %r97, %r13;
	shl.b32 	%r99, %r98, 2;
	add.s32 	%r100, %r4, %r99;
	ld.shared.f32 	%f36, [%r100];
	mul.f32 	%f37, %f35, %f36;
	add.s32 	%r101, %r42, %r91;
	st.shared.f32 	[%r101], %f37;
	add.s32 	%r102, %r42, %r88;
	ld.shared.f32 	%f38, [%r102];
	or.b32  	%r103, %r82, %r10;
	shl.b32 	%r104, %r103, 2;
	add.s32 	%r105, %r42, %r104;
	ld.shared.f32 	%f39, [%r105];
	neg.f32 	%f40, %f39;
	selp.f32 	%f41, %f40, %f39, %p1;
	add.f32 	%f42, %f38, %f41;
	mul.f32 	%f43, %f42, %f3;
	fma.rn.f32 	%f44, %f34, %f4, %f43;
	st.shared.f32 	[%r92], %f44;
	and.b32  	%r106, %r2, 480;
	shl.b16 	%rs12, %rs1, 4;
	cvt.u32.u16 	%r107, %rs12;
	and.b32  	%r108, %r107, 32;
	sub.s32 	%r109, %r81, %r108;
	add.s32 	%r110, %r109, %r106;
	and.b32  	%r111, %r6, 240;
	shl.b32 	%r112, %r12, 21;
	shl.b32 	%r113, %r110, 16;
	add.s32 	%r114, %r112, %r113;
	shr.s32 	%r115, %r114, 16;
	add.s32 	%r116, %r115, %r9;
	shl.b32 	%r117, %r116, 2;
	add.s32 	%r118, %r7, %r117;
	ld.shared.f32 	%f45, [%r118];
	or.b32  	%r119, %r110, %r9;
	shl.b32 	%r120, %r119, 2;
	add.s32 	%r121, %r7, %r120;
	ld.shared.f32 	%f46, [%r121];
	fma.rn.f32 	%f47, %f46, %f5, %f45;
	add.s32 	%r122, %r31, %r120;
	st.shared.f32 	[%r122], %f47;
	xor.b32  	%r123, %r108, 32;
	add.s32 	%r124, %r122, %r65;
	ld.shared.f32 	%f48, [%r124];
	or.b32  	%r125, %r111, %r13;
	shl.b32 	%r126, %r125, 2;
	add.s32 	%r127, %r4, %r126;
	ld.shared.f32 	%f49, [%r127];
	mul.f32 	%f50, %f48, %f49;
	add.s32 	%r128, %r42, %r120;
	st.shared.f32 	[%r128], %f50;
	add.s32 	%r129, %r42, %r117;
	ld.shared.f32 	%f51, [%r129];
	or.b32  	%r130, %r110, %r10;
	shl.b32 	%r131, %r130, 2;
	add.s32 	%r132, %r42, %r131;
	ld.shared.f32 	%f52, [%r132];
	neg.f32 	%f53, %f52;
	selp.f32 	%f54, %f53, %f52, %p1;
	add.f32 	%f55, %f51, %f54;
	mul.f32 	%f56, %f55, %f3;
	fma.rn.f32 	%f57, %f47, %f4, %f56;
	st.shared.f32 	[%r121], %f57;
	and.b32  	%r133, %r2, 496;
	shl.b16 	%rs13, %rs1, 3;
	cvt.u32.u16 	%r134, %rs13;
	and.b32  	%r135, %r134, 16;
	sub.s32 	%r136, %r109, %r135;
	add.s32 	%r137, %r136, %r133;
	shl.b32 	%r138, %r1, 3;
	and.b32  	%r139, %r138, 224;
	shl.b32 	%r140, %r12, 20;
	shl.b32 	%r141, %r137, 16;
	add.s32 	%r142, %r140, %r141;
	shr.s32 	%r143, %r142, 16;
	add.s32 	%r144, %r143, %r9;
	shl.b32 	%r145, %r144, 2;
	add.s32 	%r146, %r7, %r145;
	ld.shared.f32 	%f58, [%r146];
	add.s32 	%r147, %r137, %r9;
	shl.b32 	%r148, %r147, 2;
	add.s32 	%r149, %r7, %r148;
	ld.shared.f32 	%f59, [%r149];
	fma.rn.f32 	%f60, %f59, %f5, %f58;
	add.s32 	%r150, %r31, %r148;
	st.shared.f32 	[%r150], %f60;
	xor.b32  	%r151, %r135, 16;
	add.s32 	%r152, %r150, %r94;
	ld.shared.f32 	%f61, [%r152];
	or.b32  	%r153, %r139, %r13;
	shl.b32 	%r154, %r153, 2;
	add.s32 	%r155, %r4, %r154;
	ld.shared.f32 	%f62, [%r155];
	mul.f32 	%f63, %f61, %f62;
	add.s32 	%r156, %r42, %r148;
	st.shared.f32 	[%r156], %f63;
	add.s32 	%r157, %r42, %r145;
	ld.shared.f32 	%f64, [%r157];
	add.s32 	%r158, %r137, %r10;
	shl.b32 	%r159, %r158, 2;
	add.s32 	%r160, %r42, %r159;
	ld.shared.f32 	%f65, [%r160];
	neg.f32 	%f66, %f65;
	selp.f32 	%f67, %f66, %f65, %p1;
	add.f32 	%f68, %f64, %f67;
	mul.f32 	%f69, %f68, %f3;
	fma.rn.f32 	%f70, %f60, %f4, %f69;
	st.shared.f32 	[%r149], %f70;
	and.b32  	%r161, %r2, 504;
	shl.b16 	%rs14, %rs1, 2;
	cvt.u32.u16 	%r162, %rs14;
	and.b32  	%r163, %r162, 8;
	sub.s32 	%r164, %r136, %r163;
	add.s32 	%r165, %r164, %r161;
	shl.b32 	%r166, %r1, 4;
	and.b32  	%r167, %r166, 192;
	shl.b32 	%r168, %r12, 19;
	shl.b32 	%r169, %r165, 16;
	add.s32 	%r170, %r168, %r169;
	shr.s32 	%r171, %r170, 16;
	add.s32 	%r172, %r171, %r9;
	shl.b32 	%r173, %r172, 2;
	add.s32 	%r174, %r7, %r173;
	ld.shared.f32 	%f71, [%r174];
	add.s32 	%r175, %r165, %r9;
	shl.b32 	%r176, %r175, 2;
	add.s32 	%r177, %r7, %r176;
	ld.shared.f32 	%f72, [%r177];
	fma.rn.f32 	%f73, %f72, %f5, %f71;
	add.s32 	%r178, %r31, %r176;
	st.shared.f32 	[%r178], %f73;
	add.s32 	%r179, %r178, %r123;
	ld.shared.f32 	%f74, [%r179];
	or.b32  	%r180, %r167, %r13;
	shl.b32 	%r181, %r180, 2;
	add.s32 	%r182, %r4, %r181;
	ld.shared.f32 	%f75, [%r182];
	mul.f32 	%f76, %f74, %f75;
	add.s32 	%r183, %r42, %r176;
	st.shared.f32 	[%r183], %f76;
	add.s32 	%r184, %r42, %r173;
	ld.shared.f32 	%f77, [%r184];
	add.s32 	%r185, %r165, %r10;
	shl.b32 	%r186, %r185, 2;
	add.s32 	%r187, %r42, %r186;
	ld.shared.f32 	%f78, [%r187];
	neg.f32 	%f79, %f78;
	selp.f32 	%f80, %f79, %f78, %p1;
	add.f32 	%f81, %f77, %f80;
	mul.f32 	%f82, %f81, %f3;
	fma.rn.f32 	%f83, %f73, %f4, %f82;
	st.shared.f32 	[%r177], %f83;
	and.b32  	%r188, %r2, 508;
	shl.b16 	%rs15, %rs1, 1;
	cvt.u32.u16 	%r189, %rs15;
	and.b32  	%r190, %r189, 4;
	sub.s32 	%r191, %r164, %r190;
	add.s32 	%r192, %r191, %r188;
	shl.b32 	%r193, %r1, 5;
	and.b32  	%r194, %r193, 128;
	shl.b32 	%r195, %r12, 18;
	shl.b32 	%r196, %r192, 16;
	add.s32 	%r197, %r195, %r196;
	shr.s32 	%r198, %r197, 16;
	add.s32 	%r199, %r198, %r9;
	shl.b32 	%r200, %r199, 2;
	add.s32 	%r201, %r7, %r200;
	ld.shared.f32 	%f84, [%r201];
	add.s32 	%r202, %r192, %r9;
	shl.b32 	%r203, %r202, 2;
	add.s32 	%r204, %r7, %r203;
	ld.shared.f32 	%f85, [%r204];
	fma.rn.f32 	%f86, %f85, %f5, %f84;
	add.s32 	%r205, %r31, %r203;
	st.shared.f32 	[%r205], %f86;
	add.s32 	%r206, %r205, %r151;
	ld.shared.f32 	%f87, [%r206];
	or.b32  	%r207, %r194, %r13;
	shl.b32 	%r208, %r207, 2;
	add.s32 	%r209, %r4, %r208;
	ld.shared.f32 	%f88, [%r209];
	mul.f32 	%f89, %f87, %f88;
	add.s32 	%r210, %r42, %r203;
	st.shared.f32 	[%r210], %f89;
	add.s32 	%r211, %r42, %r200;
	ld.shared.f32 	%f90, [%r211];
	add.s32 	%r212, %r192, %r10;
	shl.b32 	%r213, %r212, 2;
	add.s32 	%r214, %r42, %r213;
	ld.shared.f32 	%f91, [%r214];
	neg.f32 	%f92, %f91;
	selp.f32 	%f93, %f92, %f91, %p1;
	add.f32 	%f94, %f90, %f93;
	mul.f32 	%f95, %f94, %f3;
	fma.rn.f32 	%f96, %f86, %f4, %f95;
	st.shared.f32 	[%r204], %f96;
	add.s32 	%r215, %r14, %r13;
	add.s32 	%r216, %r215, %r12;
	shl.b32 	%r217, %r216, 17;
	shl.b32 	%r218, %r14, 17;
	add.s32 	%r219, %r217, %r218;
	shr.s32 	%r220, %r219, 16;
	or.b32  	%r221, %r220, %r9;
	shl.b32 	%r222, %r221, 2;
	add.s32 	%r223, %r7, %r222;
	ld.shared.f32 	%f97, [%r223];
	shl.b32 	%r224, %r215, 17;
	add.s32 	%r225, %r224, %r218;
	shr.u32 	%r226, %r225, 16;
	or.b32  	%r227, %r226, %r9;
	shl.b32 	%r228, %r227, 2;
	add.s32 	%r229, %r7, %r228;
	ld.shared.f32 	%f98, [%r229];
	fma.rn.f32 	%f99, %f98, %f5, %f97;
	add.s32 	%r230, %r31, %r228;
	st.shared.f32 	[%r230], %f99;
	add.s32 	%r231, %r215, %r11;
	shl.b32 	%r232, %r231, 17;
	add.s32 	%r233, %r232, %r218;
	shr.u32 	%r234, %r233, 16;
	or.b32  	%r235, %r234, %r9;
	shl.b32 	%r236, %r235, 2;
	add.s32 	%r237, %r31, %r236;
	ld.shared.f32 	%f100, [%r237];
	add.s32 	%r238, %r4, %r190;
	ld.shared.f32 	%f101, [%r238];
	mul.f32 	%f102, %f100, %f101;
	add.s32 	%r239, %r42, %r228;
	st.shared.f32 	[%r239], %f102;
	add.s32 	%r240, %r42, %r222;
	ld.shared.f32 	%f103, [%r240];
	or.b32  	%r241, %r226, %r10;
	shl.b32 	%r242, %r241, 2;
	add.s32 	%r243, %r42, %r242;
	ld.shared.f32 	%f104, [%r243];
	neg.f32 	%f105, %f104;
	selp.f32 	%f106, %f105, %f104, %p1;
	add.f32 	%f107, %f103, %f106;
	mul.f32 	%f108, %f107, %f3;
	fma.rn.f32 	%f109, %f99, %f4, %f108;
	st.shared.f32 	[%r229], %f109;
	bar.sync 	0;
	ld.shared.f32 	%f110, [%r8];
	st.global.f32 	[%rd8], %f110;
	ret;

}


// ===== COMPILED SASS (sm_100) =====

	.target	sm_100

	.elftype	@"ET_EXEC"


//--------------------- .note.nv.tkinfo           --------------------------
	.section	.note.nv.tkinfo,"",@"SHT_NOTE"
	.sectionflags	@"SHF_NOTE_NV_TKINFO"
	.tkinfo
        /*0018*/ 	.word	0x00000002
        /*0030*/ 	.string	""
        /*0030*/ 	.string	"ptxas"
        /*0030*/ 	.string	"Cuda compilation tools, release 13.0, V13.0.88"
        /*0030*/ 	.string	"Build cuda_13.0.r13.0/compiler.36424714_0"
        /*0030*/ 	.string	"-arch sm_100 -m 64 "



//--------------------- .note.nv.cuinfo           --------------------------
	.section	.note.nv.cuinfo,"",@"SHT_NOTE"
	.sectionflags	@"SHF_NOTE_NV_CUINFO"
        /*0018*/ 	.short	0x0002
        /*001a*/ 	.short	0x0064
        /*001c*/ 	.short	0x0082
	.zero		2


//--------------------- .nv.info                  --------------------------
	.section	.nv.info,"",@"SHT_CUDA_INFO"
	.align	4


	//----- nvinfo : EIATTR_REGCOUNT
	.align		4
        /*0000*/ 	.byte	0x04, 0x2f
        /*0002*/ 	.short	(.L_1 - .L_0)
	.align		4
.L_0:
        /*0004*/ 	.word	index@(_Z3fftPfS_)
        /*0008*/ 	.word	0x00000020


	//----- nvinfo : EIATTR_FRAME_SIZE
	.align		4
.L_1:
        /*000c*/ 	.byte	0x04, 0x11
        /*000e*/ 	.short	(.L_3 - .L_2)
	.align		4
.L_2:
        /*0010*/ 	.word	index@(_Z3fftPfS_)
        /*0014*/ 	.word	0x00000000


	//----- nvinfo : EIATTR_MIN_STACK_SIZE
	.align		4
.L_3:
        /*0018*/ 	.byte	0x04, 0x12
        /*001a*/ 	.short	(.L_5 - .L_4)
	.align		4
.L_4:
        /*001c*/ 	.word	index@(_Z3fftPfS_)
        /*0020*/ 	.word	0x00000000
.L_5:


//--------------------- .nv.compat                --------------------------
	.section	.nv.compat,"",@"SHT_CUDA_COMPAT_INFO"
	.align	4
        /*0000*/ 	.byte	0x02, 0x09, 0x00, 0x00, 0x02, 0x02, 0x01, 0x00, 0x02, 0x05, 0x05, 0x00, 0x03, 0x07, 0x01, 0x01
        /*0010*/ 	.byte	0x02, 0x03, 0x00, 0x00, 0x02, 0x06, 0x01, 0x00, 0x04, 0x0b, 0x08, 0x00, 0x09, 0x00, 0x00, 0x00
        /*0020*/ 	.byte	0x00, 0x00, 0x00, 0x00


//--------------------- .nv.info._Z3fftPfS_       --------------------------
	.section	.nv.info._Z3fftPfS_,"",@"SHT_CUDA_INFO"
	.sectionflags	@""
	.align	4


	//----- nvinfo : EIATTR_CUDA_API_VERSION
	.align		4
        /*0000*/ 	.byte	0x04, 0x37
        /*0002*/ 	.short	(.L_7 - .L_6)
.L_6:
        /*0004*/ 	.word	0x00000082


	//----- nvinfo : EIATTR_KPARAM_INFO
	.align		4
.L_7:
        /*0008*/ 	.byte	0x04, 0x17
        /*000a*/ 	.short	(.L_9 - .L_8)
.L_8:
        /*000c*/ 	.word	0x00000000
        /*0010*/ 	.short	0x0001
        /*0012*/ 	.short	0x0008
        /*0014*/ 	.byte	0x00, 0xf5, 0x21, 0x00


	//----- nvinfo : EIATTR_KPARAM_INFO
	.align		4
.L_9:
        /*0018*/ 	.byte	0x04, 0x17
        /*001a*/ 	.short	(.L_11 - .L_10)
.L_10:
        /*001c*/ 	.word	0x00000000
        /*0020*/ 	.short	0x0000
        /*0022*/ 	.short	0x0000
        /*0024*/ 	.byte	0x00, 0xf5, 0x21, 0x00


	//----- nvinfo : EIATTR_SPARSE_MMA_MASK
	.align		4
.L_11:
        /*0028*/ 	.byte	0x03, 0x50
        /*002a*/ 	.short	0x0000


	//----- nvinfo : EIATTR_MAXREG_COUNT
	.align		4
        /*002c*/ 	.byte	0x03, 0x1b
        /*002e*/ 	.short	0x00ff


	//----- nvinfo : EIATTR_NUM_BARRIERS
	.align		4
        /*0030*/ 	.byte	0x02, 0x4c
        /*0032*/ 	.byte	0x01
	.zero		1


	//----- nvinfo : EIATTR_MERCURY_ISA_VERSION
	.align		4
        /*0034*/ 	.byte	0x03, 0x5f
        /*0036*/ 	.short	0x0101


	//----- nvinfo : EIATTR_VRC_CTA_INIT_COUNT
	.align		4
        /*0038*/ 	.byte	0x02, 0x4a
	.zero		1
	.zero		1


	//----- nvinfo : EIATTR_EXIT_INSTR_OFFSETS
	.align		4
        /*003c*/ 	.byte	0x04, 0x1c
        /*003e*/ 	.short	(.L_13 - .L_12)


	//   ....[0]....
.L_12:
        /*0040*/ 	.word	0x00001490


	//----- nvinfo : EIATTR_CBANK_PARAM_SIZE
	.align		4
.L_13:
        /*0044*/ 	.byte	0x03, 0x19
        /*0046*/ 	.short	0x0010


	//----- nvinfo : EIATTR_PARAM_CBANK
	.align		4
        /*0048*/ 	.byte	0x04, 0x0a
        /*004a*/ 	.short	(.L_15 - .L_14)
	.align		4
.L_14:
        /*004c*/ 	.word	index@(.nv.constant0._Z3fftPfS_)
        /*0050*/ 	.short	0x0380
        /*0052*/ 	.short	0x0010


	//----- nvinfo : EIATTR_SW_WAR
	.align		4
.L_15:
        /*0054*/ 	.byte	0x04, 0x36
        /*0056*/ 	.short	(.L_17 - .L_16)
.L_16:
        /*0058*/ 	.word	0x00000008
.L_17:


//--------------------- .nv.callgraph             --------------------------
	.section	.nv.callgraph,"",@"SHT_CUDA_CALLGRAPH"
	.align	4
	.sectionentsize	8
	.align		4
        /*0000*/ 	.word	0x00000000
	.align		4
        /*0004*/ 	.word	0xffffffff
	.align		4
        /*0008*/ 	.word	0x00000000
	.align		4
        /*000c*/ 	.word	0xfffffffe
	.align		4
        /*0010*/ 	.word	0x00000000
	.align		4
        /*0014*/ 	.word	0xfffffffd
	.align		4
        /*0018*/ 	.word	0x00000000
	.align		4
        /*001c*/ 	.word	0xfffffffc


//--------------------- .text._Z3fftPfS_          --------------------------
	.section	.text._Z3fftPfS_,"ax",@progbits
	.align	128
        .global         _Z3fftPfS_
        .type           _Z3fftPfS_,@function
        .size           _Z3fftPfS_,(.L_x_1 - _Z3fftPfS_)
        .other          _Z3fftPfS_,@"STO_CUDA_ENTRY STV_DEFAULT"
_Z3fftPfS_:
.text._Z3fftPfS_:
[----:B------:R-:W-:Y:S01]  /*0000*/  LDC R1, c[0x0][0x37c] ;  /* 0x0000df00ff017b82 */ /* 0x000fe20000000800 */
[----:B------:R-:W0:Y:S07]  /*0010*/  S2R R5, SR_TID.X ;  /* 0x0000000000057919 */ /* 0x000e2e0000002100 */
[----:B------:R-:W1:Y:S01]  /*0020*/  LDC.64 R8, c[0x0][0x388] ;  /* 0x0000e200ff087b82 */ /* 0x000e620000000a00 */
[----:B------:R-:W2:Y:S07]  /*0030*/  LDCU.64 UR10, c[0x0][0x358] ;  /* 0x00006b00ff0a77ac */ /* 0x000eae0008000a00 */
[----:B------:R-:W3:Y:S01]  /*0040*/  LDC.64 R2, c[0x0][0x380] ;  /* 0x0000e000ff027b82 */ /* 0x000ee20000000a00 */
[----:B0-----:R-:W-:Y:S01]  /*0050*/  SHF.R.U32.HI R7, RZ, 0x1, R5 ;  /* 0x00000001ff077819 */ /* 0x001fe20000011605 */
[----:B---3--:R-:W-:-:S04]  /*0060*/  IMAD.WIDE.U32 R2, R5, 0x4, R2 ;  /* 0x0000000405027825 */ /* 0x008fc800078e0002 */
[----:B-1----:R-:W-:Y:S01]  /*0070*/  IMAD.WIDE.U32 R8, R7, 0x4, R8 ;  /* 0x0000000407087825 */ /* 0x002fe200078e0008 */
[----:B--2---:R-:W2:Y:S05]  /*0080*/  LDG.E R21, desc[UR10][R2.64] ;  /* 0x0000000a02157981 */ /* 0x004eaa000c1e1900 */
[----:B------:R0:W3:Y:S01]  /*0090*/  LDG.E R8, desc[UR10][R8.64] ;  /* 0x0000000a08087981 */ /* 0x0000e2000c1e1900 */
[----:B------:R-:W1:Y:S01]  /*00a0*/  S2UR UR7, SR_CgaCtaId ;  /* 0x00000000000779c3 */ /* 0x000e620000008800 */
[----:B------:R-:W-:Y:S01]  /*00b0*/  LOP3.LUT R0, R5, 0x2, RZ, 0xc0, !PT ;  /* 0x0000000205007812 */ /* 0x000fe200078ec0ff */
[----:B------:R-:W-:Y:S02]  /*00c0*/  UMOV UR4, 0x400 ;  /* 0x0000040000047882 */ /* 0x000fe40000000000 */
[----:B------:R-:W-:-:S02]  /*00d0*/  UIADD3 UR5, UPT, UPT, UR4, 0x1800, URZ ;  /* 0x0000180004057890 */ /* 0x000fc4000fffe0ff */
[----:B------:R-:W-:Y:S01]  /*00e0*/  IMAD.MOV R0, RZ, RZ, -R0 ;  /* 0x000000ffff007224 */ /* 0x000fe200078e0a00 */
[----:B------:R-:W-:Y:S01]  /*00f0*/  SHF.R.U32.HI R4, RZ, 0x2, R5 ;  /* 0x00000002ff047819 */ /* 0x000fe20000011605 */
[----:B------:R-:W-:-:S03]  /*0100*/  IMAD.SHL.U32 R11, R5, 0x80, RZ ;  /* 0x00000080050b7824 */ /* 0x000fc600078e00ff */
[----:B------:R-:W-:Y:S01]  /*0110*/  PRMT R0, R0, 0x7710, RZ ;  /* 0x0000771000007816 */ /* 0x000fe200000000ff */
[----:B------:R-:W-:Y:S01]  /*0120*/  IMAD.SHL.U32 R15, R4, 0x2, RZ ;  /* 0x00000002040f7824 */ /* 0x000fe200078e00ff */
[----:B------:R-:W-:-:S03]  /*0130*/  LOP3.LUT R11, R11, 0x100, RZ, 0xc0, !PT ;  /* 0x000001000b0b7812 */ /* 0x000fc600078ec0ff */
[----:B0-----:R-:W-:Y:S01]  /*0140*/  VIADD R9, R0, 0x1 ;  /* 0x0000000100097836 */ /* 0x001fe20000000000 */
[----:B-1----:R-:W-:Y:S02]  /*0150*/  ULEA UR5, UR7, UR5, 0x18 ;  /* 0x0000000507057291 */ /* 0x002fe4000f8ec0ff */
[----:B------:R-:W-:Y:S01]  /*0160*/  ULEA UR8, UR7, UR4, 0x18 ;  /* 0x0000000407087291 */ /* 0x000fe2000f8ec0ff */
[----:B------:R-:W-:-:S03]  /*0170*/  IMAD.SHL.U32 R0, R5, 0x4, RZ ;  /* 0x0000000405007824 */ /* 0x000fc600078e00ff */
[----:B------:R-:W-:Y:S01]  /*0180*/  LEA R19, R7, UR5, 0x2 ;  /* 0x0000000507137c11 */ /* 0x000fe2000f8e10ff */
[----:B------:R-:W-:Y:S01]  /*0190*/  IMAD.IADD R14, R15, 0x1, R11 ;  /* 0x000000010f0e7824 */ /* 0x000fe200078e020b */
[----:B------:R-:W-:Y:S02]  /*01a0*/  LOP3.LUT R13, R7, 0x100, RZ, 0xc0, !PT ;  /* 0x00000100070d7812 */ /* 0x000fe400078ec0ff */
[----:B------:R-:W-:-:S03]  /*01b0*/  LOP3.LUT R6, R9, 0xffff, RZ, 0xc0, !PT ;  /* 0x0000ffff09067812 */ /* 0x000fc600078ec0ff */
[----:B------:R-:W-:-:S04]  /*01c0*/  IMAD.IADD R12, R13, 0x1, R14 ;  /* 0x000000010d0c7824 */ /* 0x000fc800078e020e */
[----:B------:R-:W-:Y:S01]  /*01d0*/  IMAD R17, R6, 0x100, R12 ;  /* 0x0000010006117824 */ /* 0x000fe200078e020c */
[----:B------:R-:W-:-:S03]  /*01e0*/  LOP3.LUT R10, R5, 0x1, RZ, 0xc0, !PT ;  /* 0x00000001050a7812 */ /* 0x000fc600078ec0ff */
[----:B------:R-:W-:Y:S01]  /*01f0*/  IMAD.U32 R17, R17, 0x10000, RZ ;  /* 0x0001000011117824 */ /* 0x000fe200078e00ff */
[----:B------:R-:W-:-:S04]  /*0200*/  LOP3.LUT R13, R12, 0x1, R5, 0xf8, !PT ;  /* 0x000000010c0d7812 */ /* 0x000fc800078ef805 */
[----:B------:R-:W-:Y:S02]  /*0210*/  LEA.HI.SX32 R17, R17, R10, 0x10 ;  /* 0x0000000a11117211 */ /* 0x000fe400078f82ff */
[----:B------:R-:W-:Y:S02]  /*0220*/  LEA R16, R13, UR8, 0x2 ;  /* 0x000000080d107c11 */ /* 0x000fe4000f8e10ff */
[----:B------:R-:W-:Y:S01]  /*0230*/  LEA R20, R17, UR8, 0x2 ;  /* 0x0000000811147c11 */ /* 0x000fe2000f8e10ff */
[----:B------:R-:W0:Y:S01]  /*0240*/  I2F.S16 R9, R9 ;  /* 0x0000000900097306 */ /* 0x000e220000101400 */
[C---:B------:R-:W-:Y:S01]  /*0250*/  LOP3.LUT R18, R5.reuse, 0xffff, RZ, 0xc0, !PT ;  /* 0x0000ffff05127812 */ /* 0x040fe200078ec0ff */
[----:B------:R-:W-:Y:S01]  /*0260*/  UIADD3 UR6, UPT, UPT, UR4, 0x800, URZ ;  /* 0x0000080004067890 */ /* 0x000fe2000fffe0ff */
[----:B------:R-:W-:Y:S02]  /*0270*/  IMAD.SHL.U32 R23, R5, 0x200, RZ ;  /* 0x0000020005177824 */ /* 0x000fe400078e00ff */
[----:B------:R-:W-:Y:S01]  /*0280*/  SHF.R.U32.HI R18, RZ, 0x1, R18 ;  /* 0x00000001ff127819 */ /* 0x000fe20000011612 */
[----:B------:R-:W-:-:S02]  /*0290*/  ULEA UR6, UR7, UR6, 0x18 ;  /* 0x0000000607067291 */ /* 0x000fc4000f8ec0ff */
[----:B------:R-:W-:-:S04]  /*02a0*/  LOP3.LUT R23, R23, 0xffff, RZ, 0xc0, !PT ;  /* 0x0000ffff17177812 */ /* 0x000fc800078ec0ff */
[----:B------:R-:W-:Y:S01]  /*02b0*/  LOP3.LUT R24, R23, 0x400, RZ, 0xc, !PT ;  /* 0x0000040017187812 */ /* 0x000fe200078e0cff */
[----:B------:R-:W-:Y:S01]  /*02c0*/  UIADD3 UR4, UPT, UPT, UR4, 0x1000, URZ ;  /* 0x0000100004047890 */ /* 0x000fe2000fffe0ff */
[----:B------:R-:W-:-:S03]  /*02d0*/  LOP3.LUT R12, R12, 0x1, R5, 0xf4, !PT ;  /* 0x000000010c0c7812 */ /* 0x000fc600078ef405 */
[----:B------:R-:W-:-:S06]  /*02e0*/  ULEA UR4, UR7, UR4, 0x18 ;  /* 0x0000000407047291 */ /* 0x000fcc000f8ec0ff */
[----:B------:R-:W-:Y:S02]  /*02f0*/  LEA R17, R17, UR4, 0x2 ;  /* 0x0000000411117c11 */ /* 0x000fe4000f8e10ff */
[----:B------:R-:W-:Y:S01]  /*0300*/  ISETP.NE.U32.AND P0, PT, R10, 0x1, PT ;  /* 0x000000010a00780c */ /* 0x000fe20003f05070 */
[----:B------:R-:W-:-:S05]  /*0310*/  IMAD.SHL.U32 R26, R5, 0x100, RZ ;  /* 0x00000100051a7824 */ /* 0x000fca00078e00ff */
[----:B------:R-:W-:Y:S01]  /*0320*/  LOP3.LUT R26, R26, 0xffff, RZ, 0xc0, !PT ;  /* 0x0000ffff1a1a7812 */ /* 0x000fe200078ec0ff */
[----:B---3--:R1:W-:Y:S04]  /*0330*/  STS [R19], R8 ;  /* 0x0000000813007388 */ /* 0x0083e80000000800 */
[----:B--2---:R-:W-:Y:S01]  /*0340*/  STS [R0+UR8], R21 ;  /* 0x0000001500007988 */ /* 0x004fe20008000808 */
[----:B------:R-:W-:Y:S06]  /*0350*/  BAR.SYNC.DEFER_BLOCKING 0x0 ;  /* 0x0000000000007b1d */ /* 0x000fec0000010000 */
[----:B------:R-:W-:Y:S04]  /*0360*/  LDS R22, [R16] ;  /* 0x0000000010167984 */ /* 0x000fe80000000800 */
[----:B------:R-:W0:Y:S01]  /*0370*/  LDS R20, [R20] ;  /* 0x0000000014147984 */ /* 0x000e220000000800 */
[----:B-1----:R-:W-:-:S02]  /*0380*/  LOP3.LUT R8, R18, 0x1, RZ, 0xc0, !PT ;  /* 0x0000000112087812 */ /* 0x002fc400078ec0ff */
[----:B------:R-:W-:Y:S02]  /*0390*/  LEA R19, R13, UR6, 0x2 ;  /* 0x000000060d137c11 */ /* 0x000fe4000f8e10ff */
[----:B------:R-:W-:-:S03]  /*03a0*/  LOP3.LUT R15, R8, 0xfe, R15, 0xf8, !PT ;  /* 0x000000fe080f7812 */ /* 0x000fc600078ef80f */
[----:B------:R-:W-:Y:S01]  /*03b0*/  IMAD.IADD R24, R19, 0x1, R24 ;  /* 0x0000000113187824 */ /* 0x000fe200078e0218 */
[----:B------:R-:W-:Y:S01]  /*03c0*/  LEA R15, R15, UR5, 0x2 ;  /* 0x000000050f0f7c11 */ /* 0x000fe2000f8e10ff */
[----:B0-----:R-:W-:-:S05]  /*03d0*/  FFMA R18, R9, R22, R20 ;  /* 0x0000001609127223 */ /* 0x001fca0000000014 */
[----:B------:R-:W-:Y:S04]  /*03e0*/  STS [R19], R18 ;  /* 0x0000001213007388 */ /* 0x000fe80000000800 */
[----:B------:R-:W-:Y:S04]  /*03f0*/  LDS R24, [R24] ;  /* 0x0000000018187984 */ /* 0x000fe80000000800 */
[----:B------:R-:W0:Y:S01]  /*0400*/  LDS R15, [R15] ;  /* 0x000000000f0f7984 */ /* 0x000e220000000800 */
[----:B------:R-:W-:Y:S02]  /*0410*/  LEA R22, R13, UR4, 0x2 ;  /* 0x000000040d167c11 */ /* 0x000fe4000f8e10ff */
[----:B------:R-:W-:Y:S01]  /*0420*/  LEA R21, R12, UR4, 0x2 ;  /* 0x000000040c157c11 */ /* 0x000fe2000f8e10ff */
[----:B0-----:R-:W-:-:S05]  /*0430*/  FMUL R13, R24, R15 ;  /* 0x0000000f180d7220 */ /* 0x001fca0000400000 */
[----:B------:R0:W-:Y:S04]  /*0440*/  STS [R22], R13 ;  /* 0x0000000d16007388 */ /* 0x0001e80000000800 */
[----:B------:R-:W1:Y:S04]  /*0450*/  LDS R21, [R21] ;  /* 0x0000000015157984 */ /* 0x000e680000000800 */
[----:B------:R-:W2:Y:S01]  /*0460*/  LDS R17, [R17] ;  /* 0x0000000011117984 */ /* 0x000ea20000000800 */
[----:B------:R-:W-:Y:S01]  /*0470*/  IMAD.SHL.U32 R15, R5, 0x40, RZ ;  /* 0x00000040050f7824 */ /* 0x000fe200078e00ff */
[----:B------:R-:W-:-:S04]  /*0480*/  LOP3.LUT R20, R7, 0x180, RZ, 0xc0, !PT ;  /* 0x0000018007147812 */ /* 0x000fc800078ec0ff */
[----:B------:R-:W-:Y:S01]  /*0490*/  LOP3.LUT R15, R15, 0x80, RZ, 0xc0, !PT ;  /* 0x000000800f0f7812 */ /* 0x000fe200078ec0ff */
[----:B------:R-:W3:Y:S04]  /*04a0*/  I2F.U16 R12, R8 ;  /* 0x00000008000c7306 */ /* 0x000ee80000101000 */
[----:B------:R-:W-:Y:S01]  /*04b0*/  IMAD.IADD R19, R14, 0x1, -R15 ;  /* 0x000000010e137824 */ /* 0x000fe200078e0a0f */
[----:B------:R-:W-:-:S03]  /*04c0*/  LOP3.LUT R14, R8, 0x1, RZ, 0x3c, !PT ;  /* 0x00000001080e7812 */ /* 0x000fc600078e3cff */
[----:B------:R-:W-:Y:S01]  /*04d0*/  IMAD.IADD R20, R20, 0x1, R19 ;  /* 0x0000000114147824 */ /* 0x000fe200078e0213 */
[----:B0-----:R-:W0:Y:S01]  /*04e0*/  I2F.U16 R13, R14 ;  /* 0x0000000e000d7306 */ /* 0x001e220000101000 */
[----:B-1----:R-:W-:Y:S02]  /*04f0*/  FSEL R22, -R21, R21, !P0 ;  /* 0x0000001515167208 */ /* 0x002fe40004000100 */
[----:B------:R-:W-:-:S03]  /*0500*/  IMAD R21, R6, 0x80, R20 ;  /* 0x0000008006157824 */ /* 0x000fc600078e0214 */
[----:B--2---:R-:W-:Y:S01]  /*0510*/  FADD R17, R17, R22 ;  /* 0x0000001611117221 */ /* 0x004fe20000000000 */
[----:B------:R-:W-:-:S03]  /*0520*/  IMAD.U32 R21, R21, 0x10000, RZ ;  /* 0x0001000015157824 */ /* 0x000fc600078e00ff */
[----:B---3--:R-:W-:Y:S02]  /*0530*/  FMUL R22, R12, R17 ;  /* 0x000000110c167220 */ /* 0x008fe40000400000 */
[----:B------:R-:W-:Y:S02]  /*0540*/  LEA.HI.SX32 R17, R21, R10, 0x10 ;  /* 0x0000000a15117211 */ /* 0x000fe400078f82ff */
[----:B------:R-:W-:Y:S01]  /*0550*/  LOP3.LUT R21, R20, 0x1, R5, 0xf8, !PT ;  /* 0x0000000114157812 */ /* 0x000fe200078ef805 */
[----:B0-----:R-:W-:Y:S01]  /*0560*/  FFMA R23, R13, R18, R22 ;  /* 0x000000120d177223 */ /* 0x001fe20000000016 */
[----:B------:R-:W-:Y:S02]  /*0570*/  LEA R24, R17, UR8, 0x2 ;  /* 0x0000000811187c11 */ /* 0x000fe4000f8e10ff */
[----:B------:R-:W-:Y:S02]  /*0580*/  LEA R18, R21, UR8, 0x2 ;  /* 0x0000000815127c11 */ /* 0x000fe4000f8e10ff */
[----:B------:R-:W-:Y:S04]  /*0590*/  STS [R16], R23 ;  /* 0x0000001710007388 */ /* 0x000fe80000000800 */
[----:B------:R-:W-:Y:S04]  /*05a0*/  LDS R22, [R24] ;  /* 0x0000000018167984 */ /* 0x000fe80000000800 */
[----:B------:R-:W0:Y:S01]  /*05b0*/  LDS R25, [R18] ;  /* 0x0000000012197984 */ /* 0x000e220000000800 */
[----:B------:R-:W-:-:S02]  /*05c0*/  LOP3.LUT R26, R26, 0x200, RZ, 0xc, !PT ;  /* 0x000002001a1a7812 */ /* 0x000fc400078e0cff */
        /* <DEDUP_REMOVED lines=8> */
[----:B------:R-:W-:Y:S02]  /*0650*/  LOP3.LUT R20, R20, 0x1, R5, 0xf4, !PT ;  /* 0x0000000114147812 */ /* 0x000fe400078ef405 */
[----:B------:R-:W-:-:S02]  /*0660*/  LEA R16, R21, UR4, 0x2 ;  /* 0x0000000415107c11 */ /* 0x000fc4000f8e10ff */
[----:B------:R-:W-:Y:S02]  /*0670*/  LEA R25, R20, UR4, 0x2 ;  /* 0x0000000414197c11 */ /* 0x000fe4000f8e10ff */
[----:B------:R-:W-:Y:S01]  /*0680*/  LEA R21, R17, UR4, 0x2 ;  /* 0x0000000411157c11 */ /* 0x000fe2000f8e10ff */
[----:B------:R-:W-:Y:S02]  /*0690*/  IMAD.SHL.U32 R17, R5, 0x20, RZ ;  /* 0x0000002005117824 */ /* 0x000fe400078e00ff */
[----:B0-----:R-:W-:-:S05]  /*06a0*/  FMUL R23, R26, R23 ;  /* 0x000000171a177220 */ /* 0x001fca0000400000 */
[----:B------:R0:W-:Y:S04]  /*06b0*/  STS [R16], R23 ;  /* 0x0000001710007388 */ /* 0x0001e80000000800 */
[----:B------:R-:W1:Y:S04]  /*06c0*/  LDS R25, [R25] ;  /* 0x0000000019197984 */ /* 0x000e680000000800 */
[----:B------:R-:W2:Y:S01]  /*06d0*/  LDS R21, [R21] ;  /* 0x0000000015157984 */ /* 0x000ea20000000800 */
[----:B------:R-:W-:-:S05]  /*06e0*/  LOP3.LUT R20, R17, 0x40, RZ, 0xc0, !PT ;  /* 0x0000004011147812 */ /* 0x000fca00078ec0ff */
[----:B------:R-:W-:Y:S01]  /*06f0*/  IMAD.IADD R20, R19, 0x1, -R20 ;  /* 0x0000000113147824 */ /* 0x000fe200078e0a14 */
[----:B------:R-:W-:-:S05]  /*0700*/  LOP3.LUT R19, R7, 0x1c0, RZ, 0xc0, !PT ;  /* 0x000001c007137812 */ /* 0x000fca00078ec0ff */
[----:B------:R-:W-:-:S04]  /*0710*/  IMAD.IADD R24, R19, 0x1, R20 ;  /* 0x0000000113187824 */ /* 0x000fc800078e0214 */
[----:B------:R-:W-:-:S04]  /*0720*/  IMAD R27, R6, 0x40, R24 ;  /* 0x00000040061b7824 */ /* 0x000fc800078e0218 */
[----:B0-----:R-:W-:Y:S01]  /*0730*/  IMAD.U32 R23, R27, 0x10000, RZ ;  /* 0x000100001b177824 */ /* 0x001fe200078e00ff */
[----:B-1----:R-:W-:-:S05]  /*0740*/  FSEL R26, -R25, R25, !P0 ;  /* 0x00000019191a7208 */ /* 0x002fca0004000100 */
[----:B--2---:R-:W-:Y:S01]  /*0750*/  FADD R19, R21, R26 ;  /* 0x0000001a15137221 */ /* 0x004fe20000000000 */
[----:B------:R-:W-:Y:S02]  /*0760*/  LEA.HI.SX32 R21, R23, R10, 0x10 ;  /* 0x0000000a17157211 */ /* 0x000fe400078f82ff */
[----:B------:R-:W-:Y:S01]  /*0770*/  LOP3.LUT R23, R24, 0x1, R5, 0xf8, !PT ;  /* 0x0000000118177812 */ /* 0x000fe200078ef805 */
[----:B------:R-:W-:Y:S01]  /*0780*/  FMUL R16, R12, R19 ;  /* 0x000000130c107220 */ /* 0x000fe20000400000 */
[----:B------:R-:W-:-:S03]  /*0790*/  LEA R26, R21, UR8, 0x2 ;  /* 0x00000008151a7c11 */ /* 0x000fc6000f8e10ff */
[----:B------:R-:W-:Y:S01]  /*07a0*/  FFMA R25, R13, R22, R16 ;  /* 0x000000160d197223 */ /* 0x000fe20000000010 */
[----:B------:R-:W-:-:S04]  /*07b0*/  LEA R16, R23, UR8, 0x2 ;  /* 0x0000000817107c11 */ /* 0x000fc8000f8e10ff */
[----:B------:R-:W-:Y:S04]  /*07c0*/  STS [R18], R25 ;  /* 0x0000001912007388 */ /* 0x000fe80000000800 */
[----:B------:R-:W-:Y:S04]  /*07d0*/  LDS R22, [R26] ;  /* 0x000000001a167984 */ /* 0x000fe80000000800 */
[----:B------:R-:W0:Y:S01]  /*07e0*/  LDS R27, [R16] ;  /* 0x00000000101b7984 */ /* 0x000e220000000800 */
[----:B------:R-:W-:Y:S01]  /*07f0*/  IMAD.SHL.U32 R19, R5, 0x2, RZ ;  /* 0x0000000205137824 */ /* 0x000fe200078e00ff */
[----:B------:R-:W-:-:S04]  /*0800*/  LOP3.LUT R11, R11, 0x100, RZ, 0x3c, !PT ;  /* 0x000001000b0b7812 */ /* 0x000fc800078e3cff */
[----:B------:R-:W-:-:S04]  /*0810*/  LOP3.LUT R29, R8, 0xf8, R19, 0xf8, !PT ;  /* 0x000000f8081d7812 */ /* 0x000fc800078ef813 */
[----:B------:R-:W-:Y:S01]  /*0820*/  LEA R29, R29, UR5, 0x2 ;  /* 0x000000051d1d7c11 */ /* 0x000fe2000f8e10ff */
[----:B0-----:R-:W-:Y:S01]  /*0830*/  FFMA R22, R9, R27, R22 ;  /* 0x0000001b09167223 */ /* 0x001fe20000000016 */
[----:B------:R-:W-:-:S05]  /*0840*/  LEA R27, R23, UR6, 0x2 ;  /* 0x00000006171b7c11 */ /* 0x000fca000f8e10ff */
[----:B------:R-:W-:Y:S01]  /*0850*/  IMAD.IADD R28, R11, 0x1, R27 ;  /* 0x000000010b1c7824 */ /* 0x000fe200078e021b */
[----:B------:R-:W-:Y:S04]  /*0860*/  STS [R27], R22 ;  /* 0x000000161b007388 */ /* 0x000fe80000000800 */
[----:B------:R-:W-:Y:S04]  /*0870*/  LDS R29, [R29] ;  /* 0x000000001d1d7984 */ /* 0x000fe80000000800 */
[----:B------:R-:W0:Y:S01]  /*0880*/  LDS R28, [R28] ;  /* 0x000000001c1c7984 */ /* 0x000e220000000800 */
[----:B------:R-:W-:-:S02]  /*0890*/  LOP3.LUT R24, R24, 0x1, R5, 0xf4, !PT ;  /* 0x0000000118187812 */ /* 0x000fc400078ef405 */
[----:B------:R-:W-:Y:S02]  /*08a0*/  LEA R23, R23, UR4, 0x2 ;  /* 0x0000000417177c11 */ /* 0x000fe4000f8e10ff */
        /* <DEDUP_REMOVED lines=48> */
[----:B0-----:R-:W-:-:S05]  /*0bb0*/  IMAD.U32 R23, R26, 0x10000, RZ ;  /* 0x000100001a177824 */ /* 0x001fca00078e00ff */
[----:B------:R-:W-:Y:S02]  /*0bc0*/  LEA.HI.SX32 R23, R23, R10, 0x10 ;  /* 0x0000000a17177211 */ /* 0x000fe400078f82ff */
[----:B-1----:R-:W-:-:S05]  /*0bd0*/  FSEL R27, -R25, R25, !P0 ;  /* 0x00000019191b7208 */ /* 0x002fca0004000100 */
[----:B--2---:R-:W-:Y:S01]  /*0be0*/  FADD R27, R24, R27 ;  /* 0x0000001b181b7221 */ /* 0x004fe20000000000 */
[----:B------:R-:W-:-:S03]  /*0bf0*/  IMAD.IADD R24, R10, 0x1, R15 ;  /* 0x000000010a187824 */ /* 0x000fc600078e020f */
[----:B------:R-:W-:Y:S01]  /*0c00*/  FMUL R16, R12, R27 ;  /* 0x0000001b0c107220 */ /* 0x000fe20000400000 */
[----:B------:R-:W-:-:S03]  /*0c10*/  LEA R26, R23, UR8, 0x2 ;  /* 0x00000008171a7c11 */ /* 0x000fc6000f8e10ff */
[----:B------:R-:W-:Y:S01]  /*0c20*/  FFMA R25, R13, R22, R16 ;  /* 0x000000160d197223 */ /* 0x000fe20000000010 */
[----:B------:R-:W-:-:S04]  /*0c30*/  LEA R16, R24, UR8, 0x2 ;  /* 0x0000000818107c11 */ /* 0x000fc8000f8e10ff */
[----:B------:R-:W-:Y:S04]  /*0c40*/  STS [R18], R25 ;  /* 0x0000001912007388 */ /* 0x000fe80000000800 */
[----:B------:R-:W-:Y:S04]  /*0c50*/  LDS R22, [R26] ;  /* 0x000000001a167984 */ /* 0x000fe80000000800 */
[----:B------:R-:W0:Y:S01]  /*0c60*/  LDS R27, [R16] ;  /* 0x00000000101b7984 */ /* 0x000e220000000800 */
[----:B------:R-:W-:Y:S02]  /*0c70*/  LOP3.LUT R28, R8, 0xe0, R21, 0xf8, !PT ;  /* 0x000000e0081c7812 */ /* 0x000fe400078ef815 */
[----:B------:R-:W-:-:S02]  /*0c80*/  LOP3.LUT R29, R17, 0x40, RZ, 0xc, !PT ;  /* 0x00000040111d7812 */ /* 0x000fc400078e0cff */
[----:B------:R-:W-:Y:S02]  /*0c90*/  LEA R21, R24, UR6, 0x2 ;  /* 0x0000000618157c11 */ /* 0x000fe4000f8e10ff */
[----:B------:R-:W-:Y:S01]  /*0ca0*/  LEA R28, R28, UR5, 0x2 ;  /* 0x000000051c1c7c11 */ /* 0x000fe2000f8e10ff */
[----:B0-----:R-:W-:Y:S02]  /*0cb0*/  FFMA R22, R9, R27, R22 ;  /* 0x0000001b09167223 */ /* 0x001fe40000000016 */
[----:B------:R-:W-:-:S03]  /*0cc0*/  IMAD.IADD R27, R29, 0x1, R21 ;  /* 0x000000011d1b7824 */ /* 0x000fc600078e0215 */
[----:B------:R-:W-:Y:S04]  /*0cd0*/  STS [R21], R22 ;  /* 0x0000001615007388 */ /* 0x000fe80000000800 */
[----:B------:R-:W-:Y:S04]  /*0ce0*/  LDS R27, [R27] ;  /* 0x000000001b1b7984 */ /* 0x000fe80000000800 */
[----:B------:R-:W0:Y:S01]  /*0cf0*/  LDS R28, [R28] ;  /* 0x000000001c1c7984 */ /* 0x000e220000000800 */
[----:B------:R-:W-:-:S05]  /*0d00*/  LOP3.LUT R18, RZ, 0x1, R5, 0x44, !PT ;  /* 0x00000001ff127812 */ /* 0x000fca00078e4405 */
[----:B------:R-:W-:Y:S01]  /*0d10*/  IMAD.IADD R15, R18, 0x1, R15 ;  /* 0x00000001120f7824 */ /* 0x000fe200078e020f */
[----:B------:R-:W-:-:S04]  /*0d20*/  LEA R25, R24, UR4, 0x2 ;  /* 0x0000000418197c11 */ /* 0x000fc8000f8e10ff */
[----:B------:R-:W-:Y:S02]  /*0d30*/  LEA R24, R15, UR4, 0x2 ;  /* 0x000000040f187c11 */ /* 0x000fe4000f8e10ff */
[----:B------:R-:W-:Y:S01]  /*0d40*/  LEA R23, R23, UR4, 0x2 ;  /* 0x0000000417177c11 */ /* 0x000fe2000f8e10ff */
[----:B0-----:R-:W-:-:S05]  /*0d50*/  FMUL R18, R27, R28 ;  /* 0x0000001c1b127220 */ /* 0x001fca0000400000 */
[----:B------:R0:W-:Y:S04]  /*0d60*/  STS [R25], R18 ;  /* 0x0000001219007388 */ /* 0x0001e80000000800 */
[----:B------:R-:W1:Y:S04]  /*0d70*/  LDS R24, [R24] ;  /* 0x0000000018187984 */ /* 0x000e680000000800 */
[----:B------:R-:W2:Y:S01]  /*0d80*/  LDS R23, [R23] ;  /* 0x0000000017177984 */ /* 0x000ea20000000800 */
[----:B------:R-:W-:-:S05]  /*0d90*/  IMAD.SHL.U32 R15, R5, 0x4, RZ ;  /* 0x00000004050f7824 */ /* 0x000fca00078e00ff */
        /* <DEDUP_REMOVED lines=8> */
[----:B------:R-:W-:-:S03]  /*0e20*/  IMAD.IADD R23, R10, 0x1, R15 ;  /* 0x000000010a177824 */ /* 0x000fc600078e020f */
[----:B------:R-:W-:Y:S01]  /*0e30*/  FMUL R18, R12, R21 ;  /* 0x000000150c127220 */ /* 0x000fe20000400000 */
[----:B------:R-:W-:-:S03]  /*0e40*/  LEA.HI.SX32 R21, R25, R10, 0x10 ;  /* 0x0000000a19157211 */ /* 0x000fc600078f82ff */
[----:B------:R-:W-:Y:S01]  /*0e50*/  FFMA R25, R13, R22, R18 ;  /* 0x000000160d197223 */ /* 0x000fe20000000012 */
        /* <DEDUP_REMOVED lines=23> */
[----:B------:R-:W-:Y:S02]  /*0fd0*/  LOP3.LUT R19, R19, 0x4, RZ, 0xc0, !PT ;  /* 0x0000000413137812 */ /* 0x000fe400078ec0ff */
[----:B------:R-:W-:-:S04]  /*0fe0*/  LOP3.LUT R7, R7, 0x1fc, RZ, 0xc0, !PT ;  /* 0x000001fc07077812 */ /* 0x000fc800078ec0ff */
[----:B------:R-:W-:-:S05]  /*0ff0*/  IADD3 R7, PT, PT, R7, R20, -R19 ;  /* 0x0000001407077210 */ /* 0x000fca0007ffe813 */
[----:B------:R-:W-:-:S04]  /*1000*/  IMAD R23, R6, 0x4, R7 ;  /* 0x0000000406177824 */ /* 0x000fc800078e0207 */
[----:B------:R-:W-:-:S05]  /*1010*/  IMAD.U32 R23, R23, 0x10000, RZ ;  /* 0x0001000017177824 */ /* 0x000fca00078e00ff */
[----:B0-----:R-:W-:Y:S02]  /*1020*/  LEA.HI.SX32 R15, R23, R10, 0x10 ;  /* 0x0000000a170f7211 */ /* 0x001fe400078f82ff */
[----:B-1----:R-:W-:-:S05]  /*1030*/  FSEL R20, -R25, R25, !P0 ;  /* 0x0000001919147208 */ /* 0x002fca0004000100 */
[----:B--2---:R-:W-:Y:S01]  /*1040*/  FADD R11, R21, R20 ;  /* 0x00000014150b7221 */ /* 0x004fe20000000000 */
[----:B------:R-:W-:-:S03]  /*1050*/  IMAD.IADD R20, R10, 0x1, R7 ;  /* 0x000000010a147824 */ /* 0x000fc600078e0207 */
[----:B------:R-:W-:Y:S01]  /*1060*/  FMUL R26, R12, R11 ;  /* 0x0000000b0c1a7220 */ /* 0x000fe20000400000 */
[----:B------:R-:W-:Y:S02]  /*1070*/  LEA R23, R15, UR8, 0x2 ;  /* 0x000000080f177c11 */ /* 0x000fe4000f8e10ff */
[----:B------:R-:W-:Y:S01]  /*1080*/  LEA R11, R20, UR8, 0x2 ;  /* 0x00000008140b7c11 */ /* 0x000fe2000f8e10ff */
[----:B------:R-:W-:-:S05]  /*1090*/  FFMA R21, R13, R22, R26 ;  /* 0x000000160d157223 */ /* 0x000fca000000001a */
[----:B------:R-:W-:Y:S04]  /*10a0*/  STS [R18], R21 ;  /* 0x0000001512007388 */ /* 0x000fe80000000800 */
[----:B------:R-:W-:Y:S04]  /*10b0*/  LDS R22, [R23] ;  /* 0x0000000017167984 */ /* 0x000fe80000000800 */
[----:B------:R-:W0:Y:S01]  /*10c0*/  LDS R24, [R11] ;  /* 0x000000000b187984 */ /* 0x000e220000000800 */
[----:B------:R-:W-:Y:S01]  /*10d0*/  IMAD.SHL.U32 R25, R5, 0x8, RZ ;  /* 0x0000000805197824 */ /* 0x000fe200078e00ff */
[----:B------:R-:W-:-:S04]  /*10e0*/  LOP3.LUT R26, R8, 0x80, R17, 0xf8, !PT ;  /* 0x00000080081a7812 */ /* 0x000fc800078ef811 */
[----:B------:R-:W-:Y:S02]  /*10f0*/  LOP3.LUT R28, R25, 0x10, RZ, 0xc, !PT ;  /* 0x00000010191c7812 */ /* 0x000fe400078e0cff */
[----:B------:R-:W-:Y:S02]  /*1100*/  LEA R25, R20, UR6, 0x2 ;  /* 0x0000000614197c11 */ /* 0x000fe4000f8e10ff */
[----:B------:R-:W-:-:S03]  /*1110*/  LEA R26, R26, UR5, 0x2 ;  /* 0x000000051a1a7c11 */ /* 0x000fc6000f8e10ff */
[----:B------:R-:W-:Y:S02]  /*1120*/  IMAD.IADD R17, R28, 0x1, R25 ;  /* 0x000000011c117824 */ /* 0x000fe400078e0219 */
[----:B0-----:R-:W-:-:S05]  /*1130*/  FFMA R22, R9, R24, R22 ;  /* 0x0000001809167223 */ /* 0x001fca0000000016 */
[----:B------:R-:W-:Y:S04]  /*1140*/  STS [R25], R22 ;  /* 0x0000001619007388 */ /* 0x000fe80000000800 */
[----:B------:R-:W-:Y:S04]  /*1150*/  LDS R17, [R17] ;  /* 0x0000000011117984 */ /* 0x000fe80000000800 */
[----:B------:R-:W0:Y:S01]  /*1160*/  LDS R26, [R26] ;  /* 0x000000001a1a7984 */ /* 0x000e220000000800 */
[----:B------:R-:W-:Y:S01]  /*1170*/  IMAD.IADD R7, R16, 0x1, R7 ;  /* 0x0000000110077824 */ /* 0x000fe200078e0207 */
[----:B------:R-:W-:-:S04]  /*1180*/  LEA R21, R20, UR4, 0x2 ;  /* 0x0000000414157c11 */ /* 0x000fc8000f8e10ff */
[----:B------:R-:W-:Y:S02]  /*1190*/  LEA R18, R7, UR4, 0x2 ;  /* 0x0000000407127c11 */ /* 0x000fe4000f8e10ff */
[----:B------:R-:W-:Y:S01]  /*11a0*/  LEA R15, R15, UR4, 0x2 ;  /* 0x000000040f0f7c11 */ /* 0x000fe2000f8e10ff */
[----:B0-----:R-:W-:-:S05]  /*11b0*/  FMUL R16, R17, R26 ;  /* 0x0000001a11107220 */ /* 0x001fca0000400000 */
[----:B------:R-:W-:Y:S04]  /*11c0*/  STS [R21], R16 ;  /* 0x0000001015007388 */ /* 0x000fe80000000800 */
[----:B------:R-:W0:Y:S04]  /*11d0*/  LDS R18, [R18] ;  /* 0x0000000012127984 */ /* 0x000e280000000800 */
[----:B------:R-:W1:Y:S01]  /*11e0*/  LDS R15, [R15] ;  /* 0x000000000f0f7984 */ /* 0x000e620000000800 */
[----:B------:R-:W-:Y:S02]  /*11f0*/  IMAD.IADD R7, R8, 0x1, R4 ;  /* 0x0000000108077824 */ /* 0x000fe400078e0204 */
[----:B------:R-:W-:-:S02]  /*1200*/  IMAD.SHL.U32 R4, R4, 0x20000, RZ ;  /* 0x0002000004047824 */ /* 0x000fc400078e00ff */
[----:B------:R-:W-:Y:S02]  /*1210*/  IMAD.IADD R23, R6, 0x1, R7 ;  /* 0x0000000106177824 */ /* 0x000fe400078e0207 */
[--C-:B------:R-:W-:Y:S02]  /*1220*/  IMAD R6, R7, 0x20000, R4.reuse ;  /* 0x0002000007067824 */ /* 0x100fe400078e0204 */
[----:B------:R-:W-:-:S03]  /*1230*/  IMAD R23, R23, 0x20000, R4 ;  /* 0x0002000017177824 */ /* 0x000fc600078e0204 */
[----:B------:R-:W-:Y:S02]  /*1240*/  SHF.R.U32.HI R6, RZ, 0x10, R6 ;  /* 0x00000010ff067819 */ /* 0x000fe40000011606 */
[----:B0-----:R-:W-:-:S05]  /*1250*/  FSEL R8, -R18, R18, !P0 ;  /* 0x0000001212087208 */ /* 0x001fca0004000100 */
[----:B-1----:R-:W-:Y:S01]  /*1260*/  FADD R17, R15, R8 ;  /* 0x000000080f117221 */ /* 0x002fe20000000000 */
        /* <DEDUP_REMOVED lines=9> */
[----:B------:R-:W-:-:S04]  /*1300*/  IMAD.IADD R7, R14, 0x1, R7 ;  /* 0x000000010e077824 */ /* 0x000fc800078e0207 */
[----:B------:R-:W-:-:S05]  /*1310*/  IMAD R7, R7, 0x20000, R4 ;  /* 0x0002000007077824 */ /* 0x000fca00078e0204 */
[----:B------:R-:W-:Y:S02]  /*1320*/  LEA.HI R10, R7, R10, RZ, 0x10 ;  /* 0x0000000a070a7211 */ /* 0x000fe400078f80ff */
[----:B------:R-:W-:Y:S02]  /*1330*/  LEA R7, R15, UR6, 0x2 ;  /* 0x000000060f077c11 */ /* 0x000fe4000f8e10ff */
[----:B------:R-:W-:Y:S01]  /*1340*/  LEA R10, R10, UR6, 0x2 ;  /* 0x000000060a0a7c11 */ /* 0x000fe2000f8e10ff */
[----:B0-----:R-:W-:-:S05]  /*1350*/  FFMA R18, R9, R20, R18 ;  /* 0x0000001409127223 */ /* 0x001fca0000000012 */
[----:B------:R-:W-:Y:S04]  /*1360*/  STS [R7], R18 ;  /* 0x0000001207007388 */ /* 0x000fe80000000800 */
[----:B------:R-:W-:Y:S04]  /*1370*/  LDS R10, [R10] ;  /* 0x000000000a0a7984 */ /* 0x000fe80000000800 */
[----:B------:R-:W0:Y:S01]  /*1380*/  LDS R19, [R19+UR5] ;  /* 0x0000000513137984 */ /* 0x000e220008000800 */
[----:B------:R-:W-:Y:S02]  /*1390*/  LOP3.LUT R5, R6, 0x1, R5, 0xf4, !PT ;  /* 0x0000000106057812 */ /* 0x000fe400078ef405 */
[----:B------:R-:W-:-:S02]  /*13a0*/  LEA R15, R15, UR4, 0x2 ;  /* 0x000000040f0f7c11 */ /* 0x000fc4000f8e10ff */
[----:B------:R-:W-:Y:S02]  /*13b0*/  LEA R5, R5, UR4, 0x2 ;  /* 0x0000000405057c11 */ /* 0x000fe4000f8e10ff */
[----:B------:R-:W-:Y:S01]  /*13c0*/  LEA R8, R8, UR4, 0x2 ;  /* 0x0000000408087c11 */ /* 0x000fe2000f8e10ff */
[----:B0-----:R-:W-:-:S05]  /*13d0*/  FMUL R4, R10, R19 ;  /* 0x000000130a047220 */ /* 0x001fca0000400000 */
[----:B------:R-:W-:Y:S04]  /*13e0*/  STS [R15], R4 ;  /* 0x000000040f007388 */ /* 0x000fe80000000800 */
[----:B------:R-:W0:Y:S04]  /*13f0*/  LDS R5, [R5] ;  /* 0x0000000005057984 */ /* 0x000e280000000800 */
[----:B------:R-:W1:Y:S01]  /*1400*/  LDS R8, [R8] ;  /* 0x0000000008087984 */ /* 0x000e620000000800 */
[----:B0-----:R-:W-:-:S05]  /*1410*/  FSEL R7, -R5, R5, !P0 ;  /* 0x0000000505077208 */ /* 0x001fca0004000100 */
[----:B-1----:R-:W-:-:S04]  /*1420*/  FADD R7, R8, R7 ;  /* 0x0000000708077221 */ /* 0x002fc80000000000 */
[----:B------:R-:W-:-:S04]  /*1430*/  FMUL R12, R12, R7 ;  /* 0x000000070c0c7220 */ /* 0x000fc80000400000 */
[----:B------:R-:W-:-:S05]  /*1440*/  FFMA R13, R13, R18, R12 ;  /* 0x000000120d0d7223 */ /* 0x000fca000000000c */
[----:B------:R-:W-:Y:S01]  /*1450*/  STS [R16], R13 ;  /* 0x0000000d10007388 */ /* 0x000fe20000000800 */
[----:B------:R-:W-:Y:S06]  /*1460*/  BAR.SYNC.DEFER_BLOCKING 0x0 ;  /* 0x0000000000007b1d */ /* 0x000fec0000010000 */
[----:B------:R-:W0:Y:S04]  /*1470*/  LDS R7, [R0+UR8] ;  /* 0x0000000800077984 */ /* 0x000e280008000800 */
[----:B0-----:R-:W-:Y:S01]  /*1480*/  STG.E desc[UR10][R2.64], R7 ;  /* 0x0000000702007986 */ /* 0x001fe2000c10190a */
[----:B------:R-:W-:Y:S05]  /*1490*/  EXIT ;  /* 0x000000000000794d */ /* 0x000fea0003800000 */
.L_x_0:
[----:B------:R-:W-:-:S00]  /*14a0*/  BRA `(.L_x_0) ;  /* 0xfffffffc00fc7947 */ /* 0x000fc0000383ffff */
[----:B------:R-:W-:-:S00]  /*14b0*/  NOP ;  /* 0x0000000000007918 */ /* 0x000fc00000000000 */
        /* <DEDUP_REMOVED lines=12> */
.L_x_1:


//--------------------- .nv.shared._Z3fftPfS_     --------------------------
	.section	.nv.shared._Z3fftPfS_,"aw",@nobits
	.sectionflags	@""
	.align	4
.nv.shared._Z3fftPfS_:
	.zero		8192


//--------------------- .nv.shared.reserved.0     --------------------------
	.section	.nv.shared.reserved.0,"aw",@nobits
	.weak		__nv_reservedSMEM_offset_0_alias
	.size		__nv_reservedSMEM_offset_0_alias, 0, 64
	.other		__nv_reservedSMEM_offset_0_alias,@"STO_CUDA_RESERVED_SHARED STV_DEFAULT"
__nv_reservedSMEM_offset_0_alias:
	.zero		0
	.zero		64


//--------------------- .nv.constant0._Z3fftPfS_  --------------------------
	.section	.nv.constant0._Z3fftPfS_,"a",@progbits
	.sectionflags	@""
	.align	4
.nv.constant0._Z3fftPfS_:
	.zero		912


//--------------------- SYMBOLS --------------------------

	.type		.nv.reservedSmem.offset0,@object
	.size		.nv.reservedSmem.offset0,0x4
	.type		.nv.reservedSmem.cap,@object
	.size		.nv.reservedSmem.cap,0x4
